//
// Generated by NVIDIA NVVM Compiler
//
// Compiler Build ID: CL-36424714
// Cuda compilation tools, release 13.0, V13.0.88
// Based on NVVM 20.0.0
//

.version 9.0
.target sm_100
.address_size 64

	// .globl	_Z5gTestPf
.global .align 1 .b8 _ZN34_INTERNAL_b5407700_4_k_cu_3d00b5324cuda3std3__45__cpo5beginE[1];
.global .align 1 .b8 _ZN34_INTERNAL_b5407700_4_k_cu_3d00b5324cuda3std3__45__cpo3endE[1];
.global .align 1 .b8 _ZN34_INTERNAL_b5407700_4_k_cu_3d00b5324cuda3std3__45__cpo6cbeginE[1];
.global .align 1 .b8 _ZN34_INTERNAL_b5407700_4_k_cu_3d00b5324cuda3std3__45__cpo4cendE[1];
.global .align 1 .b8 _ZN34_INTERNAL_b5407700_4_k_cu_3d00b5324cuda3std3__45__cpo6rbeginE[1];
.global .align 1 .b8 _ZN34_INTERNAL_b5407700_4_k_cu_3d00b5324cuda3std3__45__cpo4rendE[1];
.global .align 1 .b8 _ZN34_INTERNAL_b5407700_4_k_cu_3d00b5324cuda3std3__45__cpo7crbeginE[1];
.global .align 1 .b8 _ZN34_INTERNAL_b5407700_4_k_cu_3d00b5324cuda3std3__45__cpo5crendE[1];
.global .align 1 .b8 _ZN34_INTERNAL_b5407700_4_k_cu_3d00b5324cuda3std3__436_GLOBAL__N__b5407700_4_k_cu_3d00b5326ignoreE[1];
.global .align 1 .b8 _ZN34_INTERNAL_b5407700_4_k_cu_3d00b5324cuda3std3__419piecewise_constructE[1];
.global .align 1 .b8 _ZN34_INTERNAL_b5407700_4_k_cu_3d00b5324cuda3std3__48in_placeE[1];
.global .align 1 .b8 _ZN34_INTERNAL_b5407700_4_k_cu_3d00b5324cuda3std3__420unreachable_sentinelE[1];
.global .align 1 .b8 _ZN34_INTERNAL_b5407700_4_k_cu_3d00b5324cuda3std3__47nulloptE[1];
.global .align 1 .b8 _ZN34_INTERNAL_b5407700_4_k_cu_3d00b5324cuda3std3__48unexpectE[1];
.global .align 1 .b8 _ZN34_INTERNAL_b5407700_4_k_cu_3d00b5324cuda3std6ranges3__45__cpo4swapE[1];
.global .align 1 .b8 _ZN34_INTERNAL_b5407700_4_k_cu_3d00b5324cuda3std6ranges3__45__cpo9iter_moveE[1];
.global .align 1 .b8 _ZN34_INTERNAL_b5407700_4_k_cu_3d00b5324cuda3std6ranges3__45__cpo5beginE[1];
.global .align 1 .b8 _ZN34_INTERNAL_b5407700_4_k_cu_3d00b5324cuda3std6ranges3__45__cpo3endE[1];
.global .align 1 .b8 _ZN34_INTERNAL_b5407700_4_k_cu_3d00b5324cuda3std6ranges3__45__cpo6cbeginE[1];
.global .align 1 .b8 _ZN34_INTERNAL_b5407700_4_k_cu_3d00b5324cuda3std6ranges3__45__cpo4cendE[1];
.global .align 1 .b8 _ZN34_INTERNAL_b5407700_4_k_cu_3d00b5324cuda3std6ranges3__45__cpo7advanceE[1];
.global .align 1 .b8 _ZN34_INTERNAL_b5407700_4_k_cu_3d00b5324cuda3std6ranges3__45__cpo9iter_swapE[1];
.global .align 1 .b8 _ZN34_INTERNAL_b5407700_4_k_cu_3d00b5324cuda3std6ranges3__45__cpo4nextE[1];
.global .align 1 .b8 _ZN34_INTERNAL_b5407700_4_k_cu_3d00b5324cuda3std6ranges3__45__cpo4prevE[1];
.global .align 1 .b8 _ZN34_INTERNAL_b5407700_4_k_cu_3d00b5324cuda3std6ranges3__45__cpo4dataE[1];
.global .align 1 .b8 _ZN34_INTERNAL_b5407700_4_k_cu_3d00b5324cuda3std6ranges3__45__cpo5cdataE[1];
.global .align 1 .b8 _ZN34_INTERNAL_b5407700_4_k_cu_3d00b5324cuda3std6ranges3__45__cpo4sizeE[1];
.global .align 1 .b8 _ZN34_INTERNAL_b5407700_4_k_cu_3d00b5324cuda3std6ranges3__45__cpo5ssizeE[1];
.global .align 1 .b8 _ZN34_INTERNAL_b5407700_4_k_cu_3d00b5324cuda3std6ranges3__45__cpo8distanceE[1];
.global .align 1 .b8 _ZN34_INTERNAL_b5407700_4_k_cu_3d00b5326thrust24THRUST_300001_SM_1000_NS8cuda_cub3parE[1];
.global .align 1 .b8 _ZN34_INTERNAL_b5407700_4_k_cu_3d00b5326thrust24THRUST_300001_SM_1000_NS8cuda_cub10par_nosyncE[1];
.global .align 1 .b8 _ZN34_INTERNAL_b5407700_4_k_cu_3d00b5326thrust24THRUST_300001_SM_1000_NS6system6detail10sequential3seqE[1];
.global .align 1 .b8 _ZN34_INTERNAL_b5407700_4_k_cu_3d00b5326thrust24THRUST_300001_SM_1000_NS12placeholders2_1E[1];
.global .align 1 .b8 _ZN34_INTERNAL_b5407700_4_k_cu_3d00b5326thrust24THRUST_300001_SM_1000_NS12placeholders2_2E[1];
.global .align 1 .b8 _ZN34_INTERNAL_b5407700_4_k_cu_3d00b5326thrust24THRUST_300001_SM_1000_NS12placeholders2_3E[1];
.global .align 1 .b8 _ZN34_INTERNAL_b5407700_4_k_cu_3d00b5326thrust24THRUST_300001_SM_1000_NS12placeholders2_4E[1];
.global .align 1 .b8 _ZN34_INTERNAL_b5407700_4_k_cu_3d00b5326thrust24THRUST_300001_SM_1000_NS12placeholders2_5E[1];
.global .align 1 .b8 _ZN34_INTERNAL_b5407700_4_k_cu_3d00b5326thrust24THRUST_300001_SM_1000_NS12placeholders2_6E[1];
.global .align 1 .b8 _ZN34_INTERNAL_b5407700_4_k_cu_3d00b5326thrust24THRUST_300001_SM_1000_NS12placeholders2_7E[1];
.global .align 1 .b8 _ZN34_INTERNAL_b5407700_4_k_cu_3d00b5326thrust24THRUST_300001_SM_1000_NS12placeholders2_8E[1];
.global .align 1 .b8 _ZN34_INTERNAL_b5407700_4_k_cu_3d00b5326thrust24THRUST_300001_SM_1000_NS12placeholders2_9E[1];
.global .align 1 .b8 _ZN34_INTERNAL_b5407700_4_k_cu_3d00b5326thrust24THRUST_300001_SM_1000_NS12placeholders3_10E[1];
.global .align 1 .b8 _ZN34_INTERNAL_b5407700_4_k_cu_3d00b5326thrust24THRUST_300001_SM_1000_NS3seqE[1];

.visible .entry _Z5gTestPf(
	.param .u64 .ptr .align 1 _Z5gTestPf_param_0
)
{
	.reg .b32 	%r<5>;
	.reg .b32 	%f<4>;
	.reg .b64 	%rd<5>;

	ld.param.u64 	%rd1, [_Z5gTestPf_param_0];
	cvta.to.global.u64 	%rd2, %rd1;
	mov.u32 	%r1, %tid.x;
	mov.u32 	%r2, %ntid.x;
	mov.u32 	%r3, %ctaid.x;
	mad.lo.s32 	%r4, %r2, %r3, %r1;
	cvt.rn.f32.s32 	%f1, %r4;
	mul.wide.s32 	%rd3, %r4, 4;
	add.s64 	%rd4, %rd2, %rd3;
	ld.global.f32 	%f2, [%rd4];
	add.f32 	%f3, %f2, %f1;
	st.global.f32 	[%rd4], %f3;
	ret;

}
	// .globl	_ZN3cub18CUB_300001_SM_10006detail11EmptyKernelIvEEvv
.visible .entry _ZN3cub18CUB_300001_SM_10006detail11EmptyKernelIvEEvv()
{


	ret;

}


// ===== COMPILED SASS (sm_100) =====

	.target	sm_100

	.elftype	@"ET_EXEC"


//--------------------- .note.nv.tkinfo           --------------------------
	.section	.note.nv.tkinfo,"",@"SHT_NOTE"
	.sectionflags	@"SHF_NOTE_NV_TKINFO"
	.tkinfo
        /*0018*/ 	.word	0x00000002
        /*0030*/ 	.string	""
        /*0030*/ 	.string	"ptxas"
        /*0030*/ 	.string	"Cuda compilation tools, release 13.0, V13.0.88"
        /*0030*/ 	.string	"Build cuda_13.0.r13.0/compiler.36424714_0"
        /*0030*/ 	.string	"-arch sm_100 -m 64 "



//--------------------- .note.nv.cuinfo           --------------------------
	.section	.note.nv.cuinfo,"",@"SHT_NOTE"
	.sectionflags	@"SHF_NOTE_NV_CUINFO"
        /*0018*/ 	.short	0x0002
        /*001a*/ 	.short	0x0064
        /*001c*/ 	.short	0x0082
	.zero		2


//--------------------- .nv.info                  --------------------------
	.section	.nv.info,"",@"SHT_CUDA_INFO"
	.align	4


	//----- nvinfo : EIATTR_REGCOUNT
	.align		4
        /*0000*/ 	.byte	0x04, 0x2f
        /*0002*/ 	.short	(.L_44 - .L_43)
	.align		4
.L_43:
        /*0004*/ 	.word	index@(_Z5gTestPf)
        /*0008*/ 	.word	0x00000008


	//----- nvinfo : EIATTR_FRAME_SIZE
	.align		4
.L_44:
        /*000c*/ 	.byte	0x04, 0x11
        /*000e*/ 	.short	(.L_46 - .L_45)
	.align		4
.L_45:
        /*0010*/ 	.word	index@(_Z5gTestPf)
        /*0014*/ 	.word	0x00000000


	//----- nvinfo : EIATTR_REGCOUNT
	.align		4
.L_46:
        /*0018*/ 	.byte	0x04, 0x2f
        /*001a*/ 	.short	(.L_48 - .L_47)
	.align		4
.L_47:
        /*001c*/ 	.word	index@(_ZN3cub18CUB_300001_SM_10006detail11EmptyKernelIvEEvv)
        /*0020*/ 	.word	0x00000004


	//----- nvinfo : EIATTR_FRAME_SIZE
	.align		4
.L_48:
        /*0024*/ 	.byte	0x04, 0x11
        /*0026*/ 	.short	(.L_50 - .L_49)
	.align		4
.L_49:
        /*0028*/ 	.word	index@(_ZN3cub18CUB_300001_SM_10006detail11EmptyKernelIvEEvv)
        /*002c*/ 	.word	0x00000000


	//----- nvinfo : EIATTR_MIN_STACK_SIZE
	.align		4
.L_50:
        /*0030*/ 	.byte	0x04, 0x12
        /*0032*/ 	.short	(.L_52 - .L_51)
	.align		4
.L_51:
        /*0034*/ 	.word	index@(_ZN3cub18CUB_300001_SM_10006detail11EmptyKernelIvEEvv)
        /*0038*/ 	.word	0x00000000


	//----- nvinfo : EIATTR_MIN_STACK_SIZE
	.align		4
.L_52:
        /*003c*/ 	.byte	0x04, 0x12
        /*003e*/ 	.short	(.L_54 - .L_53)
	.align		4
.L_53:
        /*0040*/ 	.word	index@(_Z5gTestPf)
        /*0044*/ 	.word	0x00000000
.L_54:


//--------------------- .nv.compat                --------------------------
	.section	.nv.compat,"",@"SHT_CUDA_COMPAT_INFO"
	.align	4
        /*0000*/ 	.byte	0x02, 0x09, 0x00, 0x00, 0x02, 0x02, 0x01, 0x00, 0x02, 0x05, 0x05, 0x00, 0x03, 0x07, 0x01, 0x01
        /*0010*/ 	.byte	0x02, 0x03, 0x00, 0x00, 0x02, 0x06, 0x01, 0x00, 0x04, 0x0b, 0x08, 0x00, 0x09, 0x00, 0x00, 0x00
        /*0020*/ 	.byte	0x00, 0x00, 0x00, 0x00


//--------------------- .nv.info._ZN3cub18CUB_300001_SM_10006detail11EmptyKernelIvEEvv --------------------------
	.section	.nv.info._ZN3cub18CUB_300001_SM_10006detail11EmptyKernelIvEEvv,"",@"SHT_CUDA_INFO"
	.sectionflags	@""
	.align	4


	//----- nvinfo : EIATTR_CUDA_API_VERSION
	.align		4
        /*0000*/ 	.byte	0x04, 0x37
        /*0002*/ 	.short	(.L_56 - .L_55)
.L_55:
        /*0004*/ 	.word	0x00000082


	//----- nvinfo : EIATTR_SPARSE_MMA_MASK
	.align		4
.L_56:
        /*0008*/ 	.byte	0x03, 0x50
        /*000a*/ 	.short	0x0000


	//----- nvinfo : EIATTR_MAXREG_COUNT
	.align		4
        /*000c*/ 	.byte	0x03, 0x1b
        /*000e*/ 	.short	0x00ff


	//----- nvinfo : EIATTR_MERCURY_ISA_VERSION
	.align		4
        /*0010*/ 	.byte	0x03, 0x5f
        /*0012*/ 	.short	0x0101


	//----- nvinfo : EIATTR_VRC_CTA_INIT_COUNT
	.align		4
        /*0014*/ 	.byte	0x02, 0x4a
	.zero		1
	.zero		1


	//----- nvinfo : EIATTR_EXIT_INSTR_OFFSETS
	.align		4
        /*0018*/ 	.byte	0x04, 0x1c
        /*001a*/ 	.short	(.L_58 - .L_57)


	//   ....[0]....
.L_57:
        /*001c*/ 	.word	0x00000010


	//----- nvinfo : EIATTR_SW_WAR
	.align		4
.L_58:
        /*0020*/ 	.byte	0x04, 0x36
        /*0022*/ 	.short	(.L_60 - .L_59)
.L_59:
        /*0024*/ 	.word	0x00000008
.L_60:


//--------------------- .nv.info._Z5gTestPf       --------------------------
	.section	.nv.info._Z5gTestPf,"",@"SHT_CUDA_INFO"
	.sectionflags	@""
	.align	4


	//----- nvinfo : EIATTR_CUDA_API_VERSION
	.align		4
        /*0000*/ 	.byte	0x04, 0x37
        /*0002*/ 	.short	(.L_62 - .L_61)
.L_61:
        /*0004*/ 	.word	0x00000082


	//----- nvinfo : EIATTR_KPARAM_INFO
	.align		4
.L_62:
        /*0008*/ 	.byte	0x04, 0x17
        /*000a*/ 	.short	(.L_64 - .L_63)
.L_63:
        /*000c*/ 	.word	0x00000000
        /*0010*/ 	.short	0x0000
        /*0012*/ 	.short	0x0000
        /*0014*/ 	.byte	0x00, 0xf5, 0x21, 0x00


	//----- nvinfo : EIATTR_SPARSE_MMA_MASK
	.align		4
.L_64:
        /*0018*/ 	.byte	0x03, 0x50
        /*001a*/ 	.short	0x0000


	//----- nvinfo : EIATTR_MAXREG_COUNT
	.align		4
        /*001c*/ 	.byte	0x03, 0x1b
        /*001e*/ 	.short	0x00ff


	//----- nvinfo : EIATTR_MERCURY_ISA_VERSION
	.align		4
        /*0020*/ 	.byte	0x03, 0x5f
        /*0022*/ 	.short	0x0101


	//----- nvinfo : EIATTR_VRC_CTA_INIT_COUNT
	.align		4
        /*0024*/ 	.byte	0x02, 0x4a
	.zero		1
	.zero		1


	//----- nvinfo : EIATTR_EXIT_INSTR_OFFSETS
	.align		4
        /*0028*/ 	.byte	0x04, 0x1c
        /*002a*/ 	.short	(.L_66 - .L_65)


	//   ....[0]....
.L_65:
        /*002c*/ 	.word	0x000000c0


	//----- nvinfo : EIATTR_CBANK_PARAM_SIZE
	.align		4
.L_66:
        /*0030*/ 	.byte	0x03, 0x19
        /*0032*/ 	.short	0x0008


	//----- nvinfo : EIATTR_PARAM_CBANK
	.align		4
        /*0034*/ 	.byte	0x04, 0x0a
        /*0036*/ 	.short	(.L_68 - .L_67)
	.align		4
.L_67:
        /*0038*/ 	.word	index@(.nv.constant0._Z5gTestPf)
        /*003c*/ 	.short	0x0380
        /*003e*/ 	.short	0x0008


	//----- nvinfo : EIATTR_SW_WAR
	.align		4
.L_68:
        /*0040*/ 	.byte	0x04, 0x36
        /*0042*/ 	.short	(.L_70 - .L_69)
.L_69:
        /*0044*/ 	.word	0x00000008
.L_70:


//--------------------- .nv.callgraph             --------------------------
	.section	.nv.callgraph,"",@"SHT_CUDA_CALLGRAPH"
	.align	4
	.sectionentsize	8
	.align		4
        /*0000*/ 	.word	0x00000000
	.align		4
        /*0004*/ 	.word	0xffffffff
	.align		4
        /*0008*/ 	.word	0x00000000
	.align		4
        /*000c*/ 	.word	0xfffffffe
	.align		4
        /*0010*/ 	.word	0x00000000
	.align		4
        /*0014*/ 	.word	0xfffffffd
	.align		4
        /*0018*/ 	.word	0x00000000
	.align		4
        /*001c*/ 	.word	0xfffffffc


//--------------------- .nv.constant4             --------------------------
	.section	.nv.constant4,"a",@progbits
	.align	8
	.align		8
.nv.constant4:
        /*0000*/ 	.dword	_ZN34_INTERNAL_b5407700_4_k_cu_3d00b5324cuda3std3__45__cpo5beginE
	.align		8
        /*0008*/ 	.dword	_ZN34_INTERNAL_b5407700_4_k_cu_3d00b5324cuda3std3__45__cpo3endE
	.align		8
        /*0010*/ 	.dword	_ZN34_INTERNAL_b5407700_4_k_cu_3d00b5324cuda3std3__45__cpo6cbeginE
	.align		8
        /*0018*/ 	.dword	_ZN34_INTERNAL_b5407700_4_k_cu_3d00b5324cuda3std3__45__cpo4cendE
	.align		8
        /*0020*/ 	.dword	_ZN34_INTERNAL_b5407700_4_k_cu_3d00b5324cuda3std3__45__cpo6rbeginE
	.align		8
        /*0028*/ 	.dword	_ZN34_INTERNAL_b5407700_4_k_cu_3d00b5324cuda3std3__45__cpo4rendE
	.align		8
        /*0030*/ 	.dword	_ZN34_INTERNAL_b5407700_4_k_cu_3d00b5324cuda3std3__45__cpo7crbeginE
	.align		8
        /*0038*/ 	.dword	_ZN34_INTERNAL_b5407700_4_k_cu_3d00b5324cuda3std3__45__cpo5crendE
	.align		8
        /*0040*/ 	.dword	_ZN34_INTERNAL_b5407700_4_k_cu_3d00b5324cuda3std3__436_GLOBAL__N__b5407700_4_k_cu_3d00b5326ignoreE
	.align		8
        /*0048*/ 	.dword	_ZN34_INTERNAL_b5407700_4_k_cu_3d00b5324cuda3std3__419piecewise_constructE
	.align		8
        /*0050*/ 	.dword	_ZN34_INTERNAL_b5407700_4_k_cu_3d00b5324cuda3std3__48in_placeE
	.align		8
        /*0058*/ 	.dword	_ZN34_INTERNAL_b5407700_4_k_cu_3d00b5324cuda3std3__420unreachable_sentinelE
	.align		8
        /*0060*/ 	.dword	_ZN34_INTERNAL_b5407700_4_k_cu_3d00b5324cuda3std3__47nulloptE
	.align		8
        /*0068*/ 	.dword	_ZN34_INTERNAL_b5407700_4_k_cu_3d00b5324cuda3std3__48unexpectE
	.align		8
        /*0070*/ 	.dword	_ZN34_INTERNAL_b5407700_4_k_cu_3d00b5324cuda3std6ranges3__45__cpo4swapE
	.align		8
        /*0078*/ 	.dword	_ZN34_INTERNAL_b5407700_4_k_cu_3d00b5324cuda3std6ranges3__45__cpo9iter_moveE
	.align		8
        /*0080*/ 	.dword	_ZN34_INTERNAL_b5407700_4_k_cu_3d00b5324cuda3std6ranges3__45__cpo5beginE
	.align		8
        /*0088*/ 	.dword	_ZN34_INTERNAL_b5407700_4_k_cu_3d00b5324cuda3std6ranges3__45__cpo3endE
	.align		8
        /*0090*/ 	.dword	_ZN34_INTERNAL_b5407700_4_k_cu_3d00b5324cuda3std6ranges3__45__cpo6cbeginE
	.align		8
        /*0098*/ 	.dword	_ZN34_INTERNAL_b5407700_4_k_cu_3d00b5324cuda3std6ranges3__45__cpo4cendE
	.align		8
        /*00a0*/ 	.dword	_ZN34_INTERNAL_b5407700_4_k_cu_3d00b5324cuda3std6ranges3__45__cpo7advanceE
	.align		8
        /*00a8*/ 	.dword	_ZN34_INTERNAL_b5407700_4_k_cu_3d00b5324cuda3std6ranges3__45__cpo9iter_swapE
	.align		8
        /*00b0*/ 	.dword	_ZN34_INTERNAL_b5407700_4_k_cu_3d00b5324cuda3std6ranges3__45__cpo4nextE
	.align		8
        /*00b8*/ 	.dword	_ZN34_INTERNAL_b5407700_4_k_cu_3d00b5324cuda3std6ranges3__45__cpo4prevE
	.align		8
        /*00c0*/ 	.dword	_ZN34_INTERNAL_b5407700_4_k_cu_3d00b5324cuda3std6ranges3__45__cpo4dataE
	.align		8
        /*00c8*/ 	.dword	_ZN34_INTERNAL_b5407700_4_k_cu_3d00b5324cuda3std6ranges3__45__cpo5cdataE
	.align		8
        /*00d0*/ 	.dword	_ZN34_INTERNAL_b5407700_4_k_cu_3d00b5324cuda3std6ranges3__45__cpo4sizeE
	.align		8
        /*00d8*/ 	.dword	_ZN34_INTERNAL_b5407700_4_k_cu_3d00b5324cuda3std6ranges3__45__cpo5ssizeE
	.align		8
        /*00e0*/ 	.dword	_ZN34_INTERNAL_b5407700_4_k_cu_3d00b5324cuda3std6ranges3__45__cpo8distanceE
	.align		8
        /*00e8*/ 	.dword	_ZN34_INTERNAL_b5407700_4_k_cu_3d00b5326thrust24THRUST_300001_SM_1000_NS8cuda_cub3parE
	.align		8
        /*00f0*/ 	.dword	_ZN34_INTERNAL_b5407700_4_k_cu_3d00b5326thrust24THRUST_300001_SM_1000_NS8cuda_cub10par_nosyncE
	.align		8
        /*00f8*/ 	.dword	_ZN34_INTERNAL_b5407700_4_k_cu_3d00b5326thrust24THRUST_300001_SM_1000_NS6system6detail10sequential3seqE
	.align		8
        /*0100*/ 	.dword	_ZN34_INTERNAL_b5407700_4_k_cu_3d00b5326thrust24THRUST_300001_SM_1000_NS12placeholders2_1E
	.align		8
        /*0108*/ 	.dword	_ZN34_INTERNAL_b5407700_4_k_cu_3d00b5326thrust24THRUST_300001_SM_1000_NS12placeholders2_2E
	.align		8
        /*0110*/ 	.dword	_ZN34_INTERNAL_b5407700_4_k_cu_3d00b5326thrust24THRUST_300001_SM_1000_NS12placeholders2_3E
	.align		8
        /*0118*/ 	.dword	_ZN34_INTERNAL_b5407700_4_k_cu_3d00b5326thrust24THRUST_300001_SM_1000_NS12placeholders2_4E
	.align		8
        /*0120*/ 	.dword	_ZN34_INTERNAL_b5407700_4_k_cu_3d00b5326thrust24THRUST_300001_SM_1000_NS12placeholders2_5E
	.align		8
        /*0128*/ 	.dword	_ZN34_INTERNAL_b5407700_4_k_cu_3d00b5326thrust24THRUST_300001_SM_1000_NS12placeholders2_6E
	.align		8
        /*0130*/ 	.dword	_ZN34_INTERNAL_b5407700_4_k_cu_3d00b5326thrust24THRUST_300001_SM_1000_NS12placeholders2_7E
	.align		8
        /*0138*/ 	.dword	_ZN34_INTERNAL_b5407700_4_k_cu_3d00b5326thrust24THRUST_300001_SM_1000_NS12placeholders2_8E
	.align		8
        /*0140*/ 	.dword	_ZN34_INTERNAL_b5407700_4_k_cu_3d00b5326thrust24THRUST_300001_SM_1000_NS12placeholders2_9E
	.align		8
        /*0148*/ 	.dword	_ZN34_INTERNAL_b5407700_4_k_cu_3d00b5326thrust24THRUST_300001_SM_1000_NS12placeholders3_10E
	.align		8
        /*0150*/ 	.dword	_ZN34_INTERNAL_b5407700_4_k_cu_3d00b5326thrust24THRUST_300001_SM_1000_NS3seqE


//--------------------- .text._ZN3cub18CUB_300001_SM_10006detail11EmptyKernelIvEEvv --------------------------
	.section	.text._ZN3cub18CUB_300001_SM_10006detail11EmptyKernelIvEEvv,"ax",@progbits
	.align	128
        .global         _ZN3cub18CUB_300001_SM_10006detail11EmptyKernelIvEEvv
        .type           _ZN3cub18CUB_300001_SM_10006detail11EmptyKernelIvEEvv,@function
        .size           _ZN3cub18CUB_300001_SM_10006detail11EmptyKernelIvEEvv,(.L_x_2 - _ZN3cub18CUB_300001_SM_10006detail11EmptyKernelIvEEvv)
        .other          _ZN3cub18CUB_300001_SM_10006detail11EmptyKernelIvEEvv,@"STO_CUDA_ENTRY STV_DEFAULT"
_ZN3cub18CUB_300001_SM_10006detail11EmptyKernelIvEEvv:
.text._ZN3cub18CUB_300001_SM_10006detail11EmptyKernelIvEEvv:
[----:B------:R-:W-:Y:S01]  /*0000*/  LDC R1, c[0x0][0x37c] ;  /* 0x0000df00ff017b82 */ /* 0x000fe20000000800 */
[----:B------:R-:W-:Y:S05]  /*0010*/  EXIT ;  /* 0x000000000000794d */ /* 0x000fea0003800000 */
.L_x_0:
[----:B------:R-:W-:-:S00]  /*0020*/  BRA `(.L_x_0) ;  /* 0xfffffffc00fc7947 */ /* 0x000fc0000383ffff */
[----:B------:R-:W-:-:S00]  /*0030*/  NOP ;  /* 0x0000000000007918 */ /* 0x000fc00000000000 */
        /* <DEDUP_REMOVED lines=12> */
.L_x_2:


//--------------------- .text._Z5gTestPf          --------------------------
	.section	.text._Z5gTestPf,"ax",@progbits
	.align	128
        .global         _Z5gTestPf
        .type           _Z5gTestPf,@function
        .size           _Z5gTestPf,(.L_x_3 - _Z5gTestPf)
        .other          _Z5gTestPf,@"STO_CUDA_ENTRY STV_DEFAULT"
_Z5gTestPf:
.text._Z5gTestPf:
[----:B------:R-:W-:Y:S01]  /*0000*/  LDC R1, c[0x0][0x37c] ;  /* 0x0000df00ff017b82 */ /* 0x000fe20000000800 */
[----:B------:R-:W0:Y:S07]  /*0010*/  S2R R5, SR_TID.X ;  /* 0x0000000000057919 */ /* 0x000e2e0000002100 */
[----:B------:R-:W1:Y:S01]  /*0020*/  LDC.64 R2, c[0x0][0x380] ;  /* 0x0000e000ff027b82 */ /* 0x000e620000000a00 */
[----:B------:R-:W0:Y:S01]  /*0030*/  LDCU UR6, c[0x0][0x360] ;  /* 0x00006c00ff0677ac */ /* 0x000e220008000800 */
[----:B------:R-:W0:Y:S01]  /*0040*/  S2R R0, SR_CTAID.X ;  /* 0x0000000000007919 */ /* 0x000e220000002500 */
[----:B------:R-:W2:Y:S01]  /*0050*/  LDCU.64 UR4, c[0x0][0x358] ;  /* 0x00006b00ff0477ac */ /* 0x000ea20008000a00 */
[----:B0-----:R-:W-:-:S04]  /*0060*/  IMAD R5, R0, UR6, R5 ;  /* 0x0000000600057c24 */ /* 0x001fc8000f8e0205 */
[----:B-1----:R-:W-:-:S05]  /*0070*/  IMAD.WIDE R2, R5, 0x4, R2 ;  /* 0x0000000405027825 */ /* 0x002fca00078e0202 */
[----:B--2---:R-:W2:Y:S01]  /*0080*/  LDG.E R0, desc[UR4][R2.64] ;  /* 0x0000000402007981 */ /* 0x004ea2000c1e1900 */
[----:B------:R-:W-:-:S05]  /*0090*/  I2FP.F32.S32 R5, R5 ;  /* 0x0000000500057245 */ /* 0x000fca0000201400 */
[----:B--2---:R-:W-:-:S05]  /*00a0*/  FADD R5, R5, R0 ;  /* 0x0000000005057221 */ /* 0x004fca0000000000 */
[----:B------:R-:W-:Y:S01]  /*00b0*/  STG.E desc[UR4][R2.64], R5 ;  /* 0x0000000502007986 */ /* 0x000fe2000c101904 */
[----:B------:R-:W-:Y:S05]  /*00c0*/  EXIT ;  /* 0x000000000000794d */ /* 0x000fea0003800000 */
.L_x_1:
        /* <DEDUP_REMOVED lines=11> */
.L_x_3:


//--------------------- .nv.shared.reserved.0     --------------------------
	.section	.nv.shared.reserved.0,"aw",@nobits
	.weak		__nv_reservedSMEM_offset_0_alias
	.size		__nv_reservedSMEM_offset_0_alias, 0, 64
	.other		__nv_reservedSMEM_offset_0_alias,@"STO_CUDA_RESERVED_SHARED STV_DEFAULT"
__nv_reservedSMEM_offset_0_alias:
	.zero		0
	.zero		64


//--------------------- .nv.global                --------------------------
	.section	.nv.global,"aw",@nobits
.nv.global:
	.type		_ZN34_INTERNAL_b5407700_4_k_cu_3d00b5326thrust24THRUST_300001_SM_1000_NS3seqE,@object
	.size		_ZN34_INTERNAL_b5407700_4_k_cu_3d00b5326thrust24THRUST_300001_SM_1000_NS3seqE,(_ZN34_INTERNAL_b5407700_4_k_cu_3d00b5324cuda3std3__48in_placeE - _ZN34_INTERNAL_b5407700_4_k_cu_3d00b5326thrust24THRUST_300001_SM_1000_NS3seqE)
_ZN34_INTERNAL_b5407700_4_k_cu_3d00b5326thrust24THRUST_300001_SM_1000_NS3seqE:
	.zero		1
	.type		_ZN34_INTERNAL_b5407700_4_k_cu_3d00b5324cuda3std3__48in_placeE,@object
	.size		_ZN34_INTERNAL_b5407700_4_k_cu_3d00b5324cuda3std3__48in_placeE,(_ZN34_INTERNAL_b5407700_4_k_cu_3d00b5324cuda3std6ranges3__45__cpo4sizeE - _ZN34_INTERNAL_b5407700_4_k_cu_3d00b5324cuda3std3__48in_placeE)
_ZN34_INTERNAL_b5407700_4_k_cu_3d00b5324cuda3std3__48in_placeE:
	.zero		1
	.type		_ZN34_INTERNAL_b5407700_4_k_cu_3d00b5324cuda3std6ranges3__45__cpo4sizeE,@object
	.size		_ZN34_INTERNAL_b5407700_4_k_cu_3d00b5324cuda3std6ranges3__45__cpo4sizeE,(_ZN34_INTERNAL_b5407700_4_k_cu_3d00b5326thrust24THRUST_300001_SM_1000_NS12placeholders2_3E - _ZN34_INTERNAL_b5407700_4_k_cu_3d00b5324cuda3std6ranges3__45__cpo4sizeE)
_ZN34_INTERNAL_b5407700_4_k_cu_3d00b5324cuda3std6ranges3__45__cpo4sizeE:
	.zero		1
	.type		_ZN34_INTERNAL_b5407700_4_k_cu_3d00b5326thrust24THRUST_300001_SM_1000_NS12placeholders2_3E,@object
	.size		_ZN34_INTERNAL_b5407700_4_k_cu_3d00b5326thrust24THRUST_300001_SM_1000_NS12placeholders2_3E,(_ZN34_INTERNAL_b5407700_4_k_cu_3d00b5324cuda3std3__45__cpo6cbeginE - _ZN34_INTERNAL_b5407700_4_k_cu_3d00b5326thrust24THRUST_300001_SM_1000_NS12placeholders2_3E)
_ZN34_INTERNAL_b5407700_4_k_cu_3d00b5326thrust24THRUST_300001_SM_1000_NS12placeholders2_3E:
	.zero		1
	.type		_ZN34_INTERNAL_b5407700_4_k_cu_3d00b5324cuda3std3__45__cpo6cbeginE,@object
	.size		_ZN34_INTERNAL_b5407700_4_k_cu_3d00b5324cuda3std3__45__cpo6cbeginE,(_ZN34_INTERNAL_b5407700_4_k_cu_3d00b5324cuda3std6ranges3__45__cpo6cbeginE - _ZN34_INTERNAL_b5407700_4_k_cu_3d00b5324cuda3std3__45__cpo6cbeginE)
_ZN34_INTERNAL_b5407700_4_k_cu_3d00b5324cuda3std3__45__cpo6cbeginE:
	.zero		1
	.type		_ZN34_INTERNAL_b5407700_4_k_cu_3d00b5324cuda3std6ranges3__45__cpo6cbeginE,@object
	.size		_ZN34_INTERNAL_b5407700_4_k_cu_3d00b5324cuda3std6ranges3__45__cpo6cbeginE,(_ZN34_INTERNAL_b5407700_4_k_cu_3d00b5326thrust24THRUST_300001_SM_1000_NS12placeholders2_7E - _ZN34_INTERNAL_b5407700_4_k_cu_3d00b5324cuda3std6ranges3__45__cpo6cbeginE)
_ZN34_INTERNAL_b5407700_4_k_cu_3d00b5324cuda3std6ranges3__45__cpo6cbeginE:
	.zero		1
	.type		_ZN34_INTERNAL_b5407700_4_k_cu_3d00b5326thrust24THRUST_300001_SM_1000_NS12placeholders2_7E,@object
	.size		_ZN34_INTERNAL_b5407700_4_k_cu_3d00b5326thrust24THRUST_300001_SM_1000_NS12placeholders2_7E,(_ZN34_INTERNAL_b5407700_4_k_cu_3d00b5324cuda3std3__45__cpo7crbeginE - _ZN34_INTERNAL_b5407700_4_k_cu_3d00b5326thrust24THRUST_300001_SM_1000_NS12placeholders2_7E)
_ZN34_INTERNAL_b5407700_4_k_cu_3d00b5326thrust24THRUST_300001_SM_1000_NS12placeholders2_7E:
	.zero		1
	.type		_ZN34_INTERNAL_b5407700_4_k_cu_3d00b5324cuda3std3__45__cpo7crbeginE,@object
	.size		_ZN34_INTERNAL_b5407700_4_k_cu_3d00b5324cuda3std3__45__cpo7crbeginE,(_ZN34_INTERNAL_b5407700_4_k_cu_3d00b5324cuda3std6ranges3__45__cpo4nextE - _ZN34_INTERNAL_b5407700_4_k_cu_3d00b5324cuda3std3__45__cpo7crbeginE)
_ZN34_INTERNAL_b5407700_4_k_cu_3d00b5324cuda3std3__45__cpo7crbeginE:
	.zero		1
	.type		_ZN34_INTERNAL_b5407700_4_k_cu_3d00b5324cuda3std6ranges3__45__cpo4nextE,@object
	.size		_ZN34_INTERNAL_b5407700_4_k_cu_3d00b5324cuda3std6ranges3__45__cpo4nextE,(_ZN34_INTERNAL_b5407700_4_k_cu_3d00b5324cuda3std6ranges3__45__cpo4swapE - _ZN34_INTERNAL_b5407700_4_k_cu_3d00b5324cuda3std6ranges3__45__cpo4nextE)
_ZN34_INTERNAL_b5407700_4_k_cu_3d00b5324cuda3std6ranges3__45__cpo4nextE:
	.zero		1
	.type		_ZN34_INTERNAL_b5407700_4_k_cu_3d00b5324cuda3std6ranges3__45__cpo4swapE,@object
	.size		_ZN34_INTERNAL_b5407700_4_k_cu_3d00b5324cuda3std6ranges3__45__cpo4swapE,(_ZN34_INTERNAL_b5407700_4_k_cu_3d00b5326thrust24THRUST_300001_SM_1000_NS8cuda_cub10par_nosyncE - _ZN34_INTERNAL_b5407700_4_k_cu_3d00b5324cuda3std6ranges3__45__cpo4swapE)
_ZN34_INTERNAL_b5407700_4_k_cu_3d00b5324cuda3std6ranges3__45__cpo4swapE:
	.zero		1
	.type		_ZN34_INTERNAL_b5407700_4_k_cu_3d00b5326thrust24THRUST_300001_SM_1000_NS8cuda_cub10par_nosyncE,@object
	.size		_ZN34_INTERNAL_b5407700_4_k_cu_3d00b5326thrust24THRUST_300001_SM_1000_NS8cuda_cub10par_nosyncE,(_ZN34_INTERNAL_b5407700_4_k_cu_3d00b5326thrust24THRUST_300001_SM_1000_NS12placeholders2_9E - _ZN34_INTERNAL_b5407700_4_k_cu_3d00b5326thrust24THRUST_300001_SM_1000_NS8cuda_cub10par_nosyncE)
_ZN34_INTERNAL_b5407700_4_k_cu_3d00b5326thrust24THRUST_300001_SM_1000_NS8cuda_cub10par_nosyncE:
	.zero		1
	.type		_ZN34_INTERNAL_b5407700_4_k_cu_3d00b5326thrust24THRUST_300001_SM_1000_NS12placeholders2_9E,@object
	.size		_ZN34_INTERNAL_b5407700_4_k_cu_3d00b5326thrust24THRUST_300001_SM_1000_NS12placeholders2_9E,(_ZN34_INTERNAL_b5407700_4_k_cu_3d00b5324cuda3std3__436_GLOBAL__N__b5407700_4_k_cu_3d00b5326ignoreE - _ZN34_INTERNAL_b5407700_4_k_cu_3d00b5326thrust24THRUST_300001_SM_1000_NS12placeholders2_9E)
_ZN34_INTERNAL_b5407700_4_k_cu_3d00b5326thrust24THRUST_300001_SM_1000_NS12placeholders2_9E:
	.zero		1
	.type		_ZN34_INTERNAL_b5407700_4_k_cu_3d00b5324cuda3std3__436_GLOBAL__N__b5407700_4_k_cu_3d00b5326ignoreE,@object
	.size		_ZN34_INTERNAL_b5407700_4_k_cu_3d00b5324cuda3std3__436_GLOBAL__N__b5407700_4_k_cu_3d00b5326ignoreE,(_ZN34_INTERNAL_b5407700_4_k_cu_3d00b5324cuda3std6ranges3__45__cpo4dataE - _ZN34_INTERNAL_b5407700_4_k_cu_3d00b5324cuda3std3__436_GLOBAL__N__b5407700_4_k_cu_3d00b5326ignoreE)
_ZN34_INTERNAL_b5407700_4_k_cu_3d00b5324cuda3std3__436_GLOBAL__N__b5407700_4_k_cu_3d00b5326ignoreE:
	.zero		1
	.type		_ZN34_INTERNAL_b5407700_4_k_cu_3d00b5324cuda3std6ranges3__45__cpo4dataE,@object
	.size		_ZN34_INTERNAL_b5407700_4_k_cu_3d00b5324cuda3std6ranges3__45__cpo4dataE,(_ZN34_INTERNAL_b5407700_4_k_cu_3d00b5326thrust24THRUST_300001_SM_1000_NS12placeholders2_1E - _ZN34_INTERNAL_b5407700_4_k_cu_3d00b5324cuda3std6ranges3__45__cpo4dataE)
_ZN34_INTERNAL_b5407700_4_k_cu_3d00b5324cuda3std6ranges3__45__cpo4dataE:
	.zero		1
	.type		_ZN34_INTERNAL_b5407700_4_k_cu_3d00b5326thrust24THRUST_300001_SM_1000_NS12placeholders2_1E,@object
	.size		_ZN34_INTERNAL_b5407700_4_k_cu_3d00b5326thrust24THRUST_300001_SM_1000_NS12placeholders2_1E,(_ZN34_INTERNAL_b5407700_4_k_cu_3d00b5324cuda3std3__45__cpo5beginE - _ZN34_INTERNAL_b5407700_4_k_cu_3d00b5326thrust24THRUST_300001_SM_1000_NS12placeholders2_1E)
_ZN34_INTERNAL_b5407700_4_k_cu_3d00b5326thrust24THRUST_300001_SM_1000_NS12placeholders2_1E:
	.zero		1
	.type		_ZN34_INTERNAL_b5407700_4_k_cu_3d00b5324cuda3std3__45__cpo5beginE,@object
	.size		_ZN34_INTERNAL_b5407700_4_k_cu_3d00b5324cuda3std3__45__cpo5beginE,(_ZN34_INTERNAL_b5407700_4_k_cu_3d00b5324cuda3std6ranges3__45__cpo5beginE - _ZN34_INTERNAL_b5407700_4_k_cu_3d00b5324cuda3std3__45__cpo5beginE)
_ZN34_INTERNAL_b5407700_4_k_cu_3d00b5324cuda3std3__45__cpo5beginE:
	.zero		1
	.type		_ZN34_INTERNAL_b5407700_4_k_cu_3d00b5324cuda3std6ranges3__45__cpo5beginE,@object
	.size		_ZN34_INTERNAL_b5407700_4_k_cu_3d00b5324cuda3std6ranges3__45__cpo5beginE,(_ZN34_INTERNAL_b5407700_4_k_cu_3d00b5326thrust24THRUST_300001_SM_1000_NS12placeholders2_5E - _ZN34_INTERNAL_b5407700_4_k_cu_3d00b5324cuda3std6ranges3__45__cpo5beginE)
_ZN34_INTERNAL_b5407700_4_k_cu_3d00b5324cuda3std6ranges3__45__cpo5beginE:
	.zero		1
	.type		_ZN34_INTERNAL_b5407700_4_k_cu_3d00b5326thrust24THRUST_300001_SM_1000_NS12placeholders2_5E,@object
	.size		_ZN34_INTERNAL_b5407700_4_k_cu_3d00b5326thrust24THRUST_300001_SM_1000_NS12placeholders2_5E,(_ZN34_INTERNAL_b5407700_4_k_cu_3d00b5324cuda3std3__45__cpo6rbeginE - _ZN34_INTERNAL_b5407700_4_k_cu_3d00b5326thrust24THRUST_300001_SM_1000_NS12placeholders2_5E)
_ZN34_INTERNAL_b5407700_4_k_cu_3d00b5326thrust24THRUST_300001_SM_1000_NS12placeholders2_5E:
	.zero		1
	.type		_ZN34_INTERNAL_b5407700_4_k_cu_3d00b5324cuda3std3__45__cpo6rbeginE,@object
	.size		_ZN34_INTERNAL_b5407700_4_k_cu_3d00b5324cuda3std3__45__cpo6rbeginE,(_ZN34_INTERNAL_b5407700_4_k_cu_3d00b5324cuda3std6ranges3__45__cpo7advanceE - _ZN34_INTERNAL_b5407700_4_k_cu_3d00b5324cuda3std3__45__cpo6rbeginE)
_ZN34_INTERNAL_b5407700_4_k_cu_3d00b5324cuda3std3__45__cpo6rbeginE:
	.zero		1
	.type		_ZN34_INTERNAL_b5407700_4_k_cu_3d00b5324cuda3std6ranges3__45__cpo7advanceE,@object
	.size		_ZN34_INTERNAL_b5407700_4_k_cu_3d00b5324cuda3std6ranges3__45__cpo7advanceE,(_ZN34_INTERNAL_b5407700_4_k_cu_3d00b5324cuda3std3__47nulloptE - _ZN34_INTERNAL_b5407700_4_k_cu_3d00b5324cuda3std6ranges3__45__cpo7advanceE)
_ZN34_INTERNAL_b5407700_4_k_cu_3d00b5324cuda3std6ranges3__45__cpo7advanceE:
	.zero		1
	.type		_ZN34_INTERNAL_b5407700_4_k_cu_3d00b5324cuda3std3__47nulloptE,@object
	.size		_ZN34_INTERNAL_b5407700_4_k_cu_3d00b5324cuda3std3__47nulloptE,(_ZN34_INTERNAL_b5407700_4_k_cu_3d00b5324cuda3std6ranges3__45__cpo8distanceE - _ZN34_INTERNAL_b5407700_4_k_cu_3d00b5324cuda3std3__47nulloptE)
_ZN34_INTERNAL_b5407700_4_k_cu_3d00b5324cuda3std3__47nulloptE:
	.zero		1
	.type		_ZN34_INTERNAL_b5407700_4_k_cu_3d00b5324cuda3std6ranges3__45__cpo8distanceE,@object
	.size		_ZN34_INTERNAL_b5407700_4_k_cu_3d00b5324cuda3std6ranges3__45__cpo8distanceE,(_ZN34_INTERNAL_b5407700_4_k_cu_3d00b5326thrust24THRUST_300001_SM_1000_NS12placeholders3_10E - _ZN34_INTERNAL_b5407700_4_k_cu_3d00b5324cuda3std6ranges3__45__cpo8distanceE)
_ZN34_INTERNAL_b5407700_4_k_cu_3d00b5324cuda3std6ranges3__45__cpo8distanceE:
	.zero		1
	.type		_ZN34_INTERNAL_b5407700_4_k_cu_3d00b5326thrust24THRUST_300001_SM_1000_NS12placeholders3_10E,@object
	.size		_ZN34_INTERNAL_b5407700_4_k_cu_3d00b5326thrust24THRUST_300001_SM_1000_NS12placeholders3_10E,(_ZN34_INTERNAL_b5407700_4_k_cu_3d00b5324cuda3std3__419piecewise_constructE - _ZN34_INTERNAL_b5407700_4_k_cu_3d00b5326thrust24THRUST_300001_SM_1000_NS12placeholders3_10E)
_ZN34_INTERNAL_b5407700_4_k_cu_3d00b5326thrust24THRUST_300001_SM_1000_NS12placeholders3_10E:
	.zero		1
	.type		_ZN34_INTERNAL_b5407700_4_k_cu_3d00b5324cuda3std3__419piecewise_constructE,@object
	.size		_ZN34_INTERNAL_b5407700_4_k_cu_3d00b5324cuda3std3__419piecewise_constructE,(_ZN34_INTERNAL_b5407700_4_k_cu_3d00b5324cuda3std6ranges3__45__cpo5cdataE - _ZN34_INTERNAL_b5407700_4_k_cu_3d00b5324cuda3std3__419piecewise_constructE)
_ZN34_INTERNAL_b5407700_4_k_cu_3d00b5324cuda3std3__419piecewise_constructE:
	.zero		1
	.type		_ZN34_INTERNAL_b5407700_4_k_cu_3d00b5324cuda3std6ranges3__45__cpo5cdataE,@object
	.size		_ZN34_INTERNAL_b5407700_4_k_cu_3d00b5324cuda3std6ranges3__45__cpo5cdataE,(_ZN34_INTERNAL_b5407700_4_k_cu_3d00b5326thrust24THRUST_300001_SM_1000_NS12placeholders2_2E - _ZN34_INTERNAL_b5407700_4_k_cu_3d00b5324cuda3std6ranges3__45__cpo5cdataE)
_ZN34_INTERNAL_b5407700_4_k_cu_3d00b5324cuda3std6ranges3__45__cpo5cdataE:
	.zero		1
	.type		_ZN34_INTERNAL_b5407700_4_k_cu_3d00b5326thrust24THRUST_300001_SM_1000_NS12placeholders2_2E,@object
	.size		_ZN34_INTERNAL_b5407700_4_k_cu_3d00b5326thrust24THRUST_300001_SM_1000_NS12placeholders2_2E,(_ZN34_INTERNAL_b5407700_4_k_cu_3d00b5324cuda3std3__45__cpo3endE - _ZN34_INTERNAL_b5407700_4_k_cu_3d00b5326thrust24THRUST_300001_SM_1000_NS12placeholders2_2E)
_ZN34_INTERNAL_b5407700_4_k_cu_3d00b5326thrust24THRUST_300001_SM_1000_NS12placeholders2_2E:
	.zero		1
	.type		_ZN34_INTERNAL_b5407700_4_k_cu_3d00b5324cuda3std3__45__cpo3endE,@object
	.size		_ZN34_INTERNAL_b5407700_4_k_cu_3d00b5324cuda3std3__45__cpo3endE,(_ZN34_INTERNAL_b5407700_4_k_cu_3d00b5324cuda3std6ranges3__45__cpo3endE - _ZN34_INTERNAL_b5407700_4_k_cu_3d00b5324cuda3std3__45__cpo3endE)
_ZN34_INTERNAL_b5407700_4_k_cu_3d00b5324cuda3std3__45__cpo3endE:
	.zero		1
	.type		_ZN34_INTERNAL_b5407700_4_k_cu_3d00b5324cuda3std6ranges3__45__cpo3endE,@object
	.size		_ZN34_INTERNAL_b5407700_4_k_cu_3d00b5324cuda3std6ranges3__45__cpo3endE,(_ZN34_INTERNAL_b5407700_4_k_cu_3d00b5326thrust24THRUST_300001_SM_1000_NS12placeholders2_6E - _ZN34_INTERNAL_b5407700_4_k_cu_3d00b5324cuda3std6ranges3__45__cpo3endE)
_ZN34_INTERNAL_b5407700_4_k_cu_3d00b5324cuda3std6ranges3__45__cpo3endE:
	.zero		1
	.type		_ZN34_INTERNAL_b5407700_4_k_cu_3d00b5326thrust24THRUST_300001_SM_1000_NS12placeholders2_6E,@object
	.size		_ZN34_INTERNAL_b5407700_4_k_cu_3d00b5326thrust24THRUST_300001_SM_1000_NS12placeholders2_6E,(_ZN34_INTERNAL_b5407700_4_k_cu_3d00b5324cuda3std3__45__cpo4rendE - _ZN34_INTERNAL_b5407700_4_k_cu_3d00b5326thrust24THRUST_300001_SM_1000_NS12placeholders2_6E)
_ZN34_INTERNAL_b5407700_4_k_cu_3d00b5326thrust24THRUST_300001_SM_1000_NS12placeholders2_6E:
	.zero		1
	.type		_ZN34_INTERNAL_b5407700_4_k_cu_3d00b5324cuda3std3__45__cpo4rendE,@object
	.size		_ZN34_INTERNAL_b5407700_4_k_cu_3d00b5324cuda3std3__45__cpo4rendE,(_ZN34_INTERNAL_b5407700_4_k_cu_3d00b5324cuda3std6ranges3__45__cpo9iter_swapE - _ZN34_INTERNAL_b5407700_4_k_cu_3d00b5324cuda3std3__45__cpo4rendE)
_ZN34_INTERNAL_b5407700_4_k_cu_3d00b5324cuda3std3__45__cpo4rendE:
	.zero		1
	.type		_ZN34_INTERNAL_b5407700_4_k_cu_3d00b5324cuda3std6ranges3__45__cpo9iter_swapE,@object
	.size		_ZN34_INTERNAL_b5407700_4_k_cu_3d00b5324cuda3std6ranges3__45__cpo9iter_swapE,(_ZN34_INTERNAL_b5407700_4_k_cu_3d00b5324cuda3std3__48unexpectE - _ZN34_INTERNAL_b5407700_4_k_cu_3d00b5324cuda3std6ranges3__45__cpo9iter_swapE)
_ZN34_INTERNAL_b5407700_4_k_cu_3d00b5324cuda3std6ranges3__45__cpo9iter_swapE:
	.zero		1
	.type		_ZN34_INTERNAL_b5407700_4_k_cu_3d00b5324cuda3std3__48unexpectE,@object
	.size		_ZN34_INTERNAL_b5407700_4_k_cu_3d00b5324cuda3std3__48unexpectE,(_ZN34_INTERNAL_b5407700_4_k_cu_3d00b5326thrust24THRUST_300001_SM_1000_NS8cuda_cub3parE - _ZN34_INTERNAL_b5407700_4_k_cu_3d00b5324cuda3std3__48unexpectE)
_ZN34_INTERNAL_b5407700_4_k_cu_3d00b5324cuda3std3__48unexpectE:
	.zero		1
	.type		_ZN34_INTERNAL_b5407700_4_k_cu_3d00b5326thrust24THRUST_300001_SM_1000_NS8cuda_cub3parE,@object
	.size		_ZN34_INTERNAL_b5407700_4_k_cu_3d00b5326thrust24THRUST_300001_SM_1000_NS8cuda_cub3parE,(_ZN34_INTERNAL_b5407700_4_k_cu_3d00b5326thrust24THRUST_300001_SM_1000_NS12placeholders2_4E - _ZN34_INTERNAL_b5407700_4_k_cu_3d00b5326thrust24THRUST_300001_SM_1000_NS8cuda_cub3parE)
_ZN34_INTERNAL_b5407700_4_k_cu_3d00b5326thrust24THRUST_300001_SM_1000_NS8cuda_cub3parE:
	.zero		1
	.type		_ZN34_INTERNAL_b5407700_4_k_cu_3d00b5326thrust24THRUST_300001_SM_1000_NS12placeholders2_4E,@object
	.size		_ZN34_INTERNAL_b5407700_4_k_cu_3d00b5326thrust24THRUST_300001_SM_1000_NS12placeholders2_4E,(_ZN34_INTERNAL_b5407700_4_k_cu_3d00b5324cuda3std3__45__cpo4cendE - _ZN34_INTERNAL_b5407700_4_k_cu_3d00b5326thrust24THRUST_300001_SM_1000_NS12placeholders2_4E)
_ZN34_INTERNAL_b5407700_4_k_cu_3d00b5326thrust24THRUST_300001_SM_1000_NS12placeholders2_4E:
	.zero		1
	.type		_ZN34_INTERNAL_b5407700_4_k_cu_3d00b5324cuda3std3__45__cpo4cendE,@object
	.size		_ZN34_INTERNAL_b5407700_4_k_cu_3d00b5324cuda3std3__45__cpo4cendE,(_ZN34_INTERNAL_b5407700_4_k_cu_3d00b5324cuda3std6ranges3__45__cpo4cendE - _ZN34_INTERNAL_b5407700_4_k_cu_3d00b5324cuda3std3__45__cpo4cendE)
_ZN34_INTERNAL_b5407700_4_k_cu_3d00b5324cuda3std3__45__cpo4cendE:
	.zero		1
	.type		_ZN34_INTERNAL_b5407700_4_k_cu_3d00b5324cuda3std6ranges3__45__cpo4cendE,@object
	.size		_ZN34_INTERNAL_b5407700_4_k_cu_3d00b5324cuda3std6ranges3__45__cpo4cendE,(_ZN34_INTERNAL_b5407700_4_k_cu_3d00b5324cuda3std3__420unreachable_sentinelE - _ZN34_INTERNAL_b5407700_4_k_cu_3d00b5324cuda3std6ranges3__45__cpo4cendE)
_ZN34_INTERNAL_b5407700_4_k_cu_3d00b5324cuda3std6ranges3__45__cpo4cendE:
	.zero		1
	.type		_ZN34_INTERNAL_b5407700_4_k_cu_3d00b5324cuda3std3__420unreachable_sentinelE,@object
	.size		_ZN34_INTERNAL_b5407700_4_k_cu_3d00b5324cuda3std3__420unreachable_sentinelE,(_ZN34_INTERNAL_b5407700_4_k_cu_3d00b5324cuda3std6ranges3__45__cpo5ssizeE - _ZN34_INTERNAL_b5407700_4_k_cu_3d00b5324cuda3std3__420unreachable_sentinelE)
_ZN34_INTERNAL_b5407700_4_k_cu_3d00b5324cuda3std3__420unreachable_sentinelE:
	.zero		1
	.type		_ZN34_INTERNAL_b5407700_4_k_cu_3d00b5324cuda3std6ranges3__45__cpo5ssizeE,@object
	.size		_ZN34_INTERNAL_b5407700_4_k_cu_3d00b5324cuda3std6ranges3__45__cpo5ssizeE,(_ZN34_INTERNAL_b5407700_4_k_cu_3d00b5326thrust24THRUST_300001_SM_1000_NS12placeholders2_8E - _ZN34_INTERNAL_b5407700_4_k_cu_3d00b5324cuda3std6ranges3__45__cpo5ssizeE)
_ZN34_INTERNAL_b5407700_4_k_cu_3d00b5324cuda3std6ranges3__45__cpo5ssizeE:
	.zero		1
	.type		_ZN34_INTERNAL_b5407700_4_k_cu_3d00b5326thrust24THRUST_300001_SM_1000_NS12placeholders2_8E,@object
	.size		_ZN34_INTERNAL_b5407700_4_k_cu_3d00b5326thrust24THRUST_300001_SM_1000_NS12placeholders2_8E,(_ZN34_INTERNAL_b5407700_4_k_cu_3d00b5324cuda3std3__45__cpo5crendE - _ZN34_INTERNAL_b5407700_4_k_cu_3d00b5326thrust24THRUST_300001_SM_1000_NS12placeholders2_8E)
_ZN34_INTERNAL_b5407700_4_k_cu_3d00b5326thrust24THRUST_300001_SM_1000_NS12placeholders2_8E:
	.zero		1
	.type		_ZN34_INTERNAL_b5407700_4_k_cu_3d00b5324cuda3std3__45__cpo5crendE,@object
	.size		_ZN34_INTERNAL_b5407700_4_k_cu_3d00b5324cuda3std3__45__cpo5crendE,(_ZN34_INTERNAL_b5407700_4_k_cu_3d00b5324cuda3std6ranges3__45__cpo4prevE - _ZN34_INTERNAL_b5407700_4_k_cu_3d00b5324cuda3std3__45__cpo5crendE)
_ZN34_INTERNAL_b5407700_4_k_cu_3d00b5324cuda3std3__45__cpo5crendE:
	.zero		1
	.type		_ZN34_INTERNAL_b5407700_4_k_cu_3d00b5324cuda3std6ranges3__45__cpo4prevE,@object
	.size		_ZN34_INTERNAL_b5407700_4_k_cu_3d00b5324cuda3std6ranges3__45__cpo4prevE,(_ZN34_INTERNAL_b5407700_4_k_cu_3d00b5324cuda3std6ranges3__45__cpo9iter_moveE - _ZN34_INTERNAL_b5407700_4_k_cu_3d00b5324cuda3std6ranges3__45__cpo4prevE)
_ZN34_INTERNAL_b5407700_4_k_cu_3d00b5324cuda3std6ranges3__45__cpo4prevE:
	.zero		1
	.type		_ZN34_INTERNAL_b5407700_4_k_cu_3d00b5324cuda3std6ranges3__45__cpo9iter_moveE,@object
	.size		_ZN34_INTERNAL_b5407700_4_k_cu_3d00b5324cuda3std6ranges3__45__cpo9iter_moveE,(_ZN34_INTERNAL_b5407700_4_k_cu_3d00b5326thrust24THRUST_300001_SM_1000_NS6system6detail10sequential3seqE - _ZN34_INTERNAL_b5407700_4_k_cu_3d00b5324cuda3std6ranges3__45__cpo9iter_moveE)
_ZN34_INTERNAL_b5407700_4_k_cu_3d00b5324cuda3std6ranges3__45__cpo9iter_moveE:
	.zero		1
	.type		_ZN34_INTERNAL_b5407700_4_k_cu_3d00b5326thrust24THRUST_300001_SM_1000_NS6system6detail10sequential3seqE,@object
	.size		_ZN34_INTERNAL_b5407700_4_k_cu_3d00b5326thrust24THRUST_300001_SM_1000_NS6system6detail10sequential3seqE,(.L_31 - _ZN34_INTERNAL_b5407700_4_k_cu_3d00b5326thrust24THRUST_300001_SM_1000_NS6system6detail10sequential3seqE)
_ZN34_INTERNAL_b5407700_4_k_cu_3d00b5326thrust24THRUST_300001_SM_1000_NS6system6detail10sequential3seqE:
	.zero		1
.L_31:


//--------------------- .nv.constant0._ZN3cub18CUB_300001_SM_10006detail11EmptyKernelIvEEvv --------------------------
	.section	.nv.constant0._ZN3cub18CUB_300001_SM_10006detail11EmptyKernelIvEEvv,"a",@progbits
	.sectionflags	@""
	.align	4
.nv.constant0._ZN3cub18CUB_300001_SM_10006detail11EmptyKernelIvEEvv:
	.zero		896


//--------------------- .nv.constant0._Z5gTestPf  --------------------------
	.section	.nv.constant0._Z5gTestPf,"a",@progbits
	.sectionflags	@""
	.align	4
.nv.constant0._Z5gTestPf:
	.zero		904


//--------------------- SYMBOLS --------------------------

	.type		.nv.reservedSmem.offset0,@object
	.size		.nv.reservedSmem.offset0,0x4
